	.headerflags	@"EF_CUDA_TEXMODE_UNIFIED EF_CUDA_64BIT_ADDRESS EF_CUDA_ACCELERATORS EF_CUDA_SM90 EF_CUDA_VIRTUAL_SM(EF_CUDA_SM90)"
	.elftype	@"ET_EXEC"


//--------------------- .nv.info                  --------------------------
	.section	.nv.info,"",@"SHT_CUDA_INFO"
	.align	4


	//----- nvinfo : EIATTR_REGCOUNT
	.align		4
        /*0000*/ 	.byte	0x04, 0x2f
        /*0002*/ 	.short	(.L_1 - .L_0)
	.align		4
.L_0:
        /*0004*/ 	.word	index@(triton_poi_fused_max_pool2d_with_indices_10)
        /*0008*/ 	.word	0x0000001a


	//----- nvinfo : EIATTR_MIN_STACK_SIZE
	.align		4
.L_1:
        /*000c*/ 	.byte	0x04, 0x12
        /*000e*/ 	.short	(.L_3 - .L_2)
	.align		4
.L_2:
        /*0010*/ 	.word	index@(triton_poi_fused_max_pool2d_with_indices_10)
        /*0014*/ 	.word	0x00000000


	//----- nvinfo : EIATTR_FRAME_SIZE
	.align		4
.L_3:
        /*0018*/ 	.byte	0x04, 0x11
        /*001a*/ 	.short	(.L_5 - .L_4)
	.align		4
.L_4:
        /*001c*/ 	.word	index@(triton_poi_fused_max_pool2d_with_indices_10)
        /*0020*/ 	.word	0x00000000


	//----- nvinfo : EIATTR_MIN_STACK_SIZE
	.align		4
.L_5:
        /*0024*/ 	.byte	0x04, 0x12
        /*0026*/ 	.short	(.L_7 - .L_6)
	.align		4
.L_6:
        /*0028*/ 	.word	index@(triton_poi_fused_max_pool2d_with_indices_10)
        /*002c*/ 	.word	0x00000000
.L_7:


//--------------------- .nv.info.triton_poi_fused_max_pool2d_with_indices_10 --------------------------
	.section	.nv.info.triton_poi_fused_max_pool2d_with_indices_10,"",@"SHT_CUDA_INFO"
	.sectionflags	@""
	.align	4


	//----- nvinfo : EIATTR_CUDA_API_VERSION
	.align		4
        /*0000*/ 	.byte	0x04, 0x37
        /*0002*/ 	.short	(.L_9 - .L_8)
.L_8:
        /*0004*/ 	.word	0x0000007c


	//----- nvinfo : EIATTR_KPARAM_INFO
	.align		4
.L_9:
        /*0008*/ 	.byte	0x04, 0x17
        /*000a*/ 	.short	(.L_11 - .L_10)
.L_10:
        /*000c*/ 	.word	0x00000000
        /*0010*/ 	.short	0x0003
        /*0012*/ 	.short	0x0018
        /*0014*/ 	.byte	0x00, 0xf0, 0x11, 0x00


	//----- nvinfo : EIATTR_KPARAM_INFO
	.align		4
.L_11:
        /*0018*/ 	.byte	0x04, 0x17
        /*001a*/ 	.short	(.L_13 - .L_12)
.L_12:
        /*001c*/ 	.word	0x00000000
        /*0020*/ 	.short	0x0002
        /*0022*/ 	.short	0x0010
        /*0024*/ 	.byte	0x00, 0xf4, 0x21, 0x00


	//----- nvinfo : EIATTR_KPARAM_INFO
	.align		4
.L_13:
        /*0028*/ 	.byte	0x04, 0x17
        /*002a*/ 	.short	(.L_15 - .L_14)
.L_14:
        /*002c*/ 	.word	0x00000000
        /*0030*/ 	.short	0x0001
        /*0032*/ 	.short	0x0008
        /*0034*/ 	.byte	0x00, 0xf4, 0x21, 0x00


	//----- nvinfo : EIATTR_KPARAM_INFO
	.align		4
.L_15:
        /*0038*/ 	.byte	0x04, 0x17
        /*003a*/ 	.short	(.L_17 - .L_16)
.L_16:
        /*003c*/ 	.word	0x00000000
        /*0040*/ 	.short	0x0000
        /*0042*/ 	.short	0x0000
        /*0044*/ 	.byte	0x00, 0xf4, 0x21, 0x00


	//----- nvinfo : EIATTR_SPARSE_MMA_MASK
	.align		4
.L_17:
        /*0048*/ 	.byte	0x03, 0x50
        /*004a*/ 	.short	0x0000


	//----- nvinfo : EIATTR_MAXREG_COUNT
	.align		4
        /*004c*/ 	.byte	0x03, 0x1b
        /*004e*/ 	.short	0x00ff


	//----- nvinfo : EIATTR_EXIT_INSTR_OFFSETS
	.align		4
        /*0050*/ 	.byte	0x04, 0x1c
        /*0052*/ 	.short	(.L_19 - .L_18)


	//   ....[0]....
.L_18:
        /*0054*/ 	.word	0x00000b20


	//   ....[1]....
        /*0058*/ 	.word	0x00000b40


	//----- nvinfo : EIATTR_REQNTID
	.align		4
.L_19:
        /*005c*/ 	.byte	0x04, 0x10
        /*005e*/ 	.short	(.L_21 - .L_20)
.L_20:
        /*0060*/ 	.word	0x00000080
        /*0064*/ 	.word	0x00000001
        /*0068*/ 	.word	0x00000001


	//----- nvinfo : EIATTR_CBANK_PARAM_SIZE
	.align		4
.L_21:
        /*006c*/ 	.byte	0x03, 0x19
        /*006e*/ 	.short	0x001c


	//----- nvinfo : EIATTR_PARAM_CBANK
	.align		4
        /*0070*/ 	.byte	0x04, 0x0a
        /*0072*/ 	.short	(.L_23 - .L_22)
	.align		4
.L_22:
        /*0074*/ 	.word	index@(.nv.constant0.triton_poi_fused_max_pool2d_with_indices_10)
        /*0078*/ 	.short	0x0210
        /*007a*/ 	.short	0x001c


	//----- nvinfo : EIATTR_SW_WAR
	.align		4
.L_23:
        /*007c*/ 	.byte	0x04, 0x36
        /*007e*/ 	.short	(.L_25 - .L_24)
.L_24:
        /*0080*/ 	.word	0x00000008
.L_25:


//--------------------- .nv.callgraph             --------------------------
	.section	.nv.callgraph,"",@"SHT_CUDA_CALLGRAPH"
	.align	4
	.sectionentsize	8
	.align		4
        /*0000*/ 	.word	0x00000000
	.align		4
        /*0004*/ 	.word	0xffffffff
	.align		4
        /*0008*/ 	.word	0x00000000
	.align		4
        /*000c*/ 	.word	0xfffffffe
	.align		4
        /*0010*/ 	.word	0x00000000
	.align		4
        /*0014*/ 	.word	0xfffffffd
	.align		4
        /*0018*/ 	.word	0x00000000
	.align		4
        /*001c*/ 	.word	0xfffffffc


//--------------------- .text.triton_poi_fused_max_pool2d_with_indices_10 --------------------------
	.section	.text.triton_poi_fused_max_pool2d_with_indices_10,"ax",@progbits
	.align	128
        .global         triton_poi_fused_max_pool2d_with_indices_10
        .type           triton_poi_fused_max_pool2d_with_indices_10,@function
        .size           triton_poi_fused_max_pool2d_with_indices_10,(.L_x_1 - triton_poi_fused_max_pool2d_with_indices_10)
        .other          triton_poi_fused_max_pool2d_with_indices_10,@"STO_CUDA_ENTRY STV_DEFAULT"
triton_poi_fused_max_pool2d_with_indices_10:
.text.triton_poi_fused_max_pool2d_with_indices_10:
[----:B------:R-:W0:Y:S02]  /*0000*/  LDC R1, c[0x0][0x28] ;  /* 0x00000a00ff017b82 */ /* 0x000e240000000800 */
[----:B------:R-:W1:Y:S01]  /*0010*/  S2R R0, SR_TID.X ;  /* 0x0000000000007919 */ /* 0x000e620000002100 */
[----:B------:R-:W-:Y:S01]  /*0020*/  ULDC.64 UR4, c[0x0][0x208] ;  /* 0x0000820000047ab9 */ /* 0x000fe20000000a00 */
[----:B------:R-:W2:Y:S01]  /*0030*/  S2R R5, SR_CTAID.X ;  /* 0x0000000000057919 */ /* 0x000ea20000002500 */
[----:B------:R-:W-:Y:S02]  /*0040*/  CS2R R12, SRZ ;  /* 0x00000000000c7805 */ /* 0x000fe4000001ff00 */
[----:B------:R-:W-:Y:S01]  /*0050*/  CS2R R14, SRZ ;  /* 0x00000000000e7805 */ /* 0x000fe2000001ff00 */
[----:B------:R-:W-:Y:S01]  /*0060*/  ULDC.64 UR6, c[0x0][0x220] ;  /* 0x0000880000067ab9 */ /* 0x000fe20000000a00 */
[----:B-1----:R-:W-:Y:S01]  /*0070*/  IMAD.SHL.U32 R0, R0, 0x2, RZ ;  /* 0x0000000200007824 */ /* 0x002fe200078e00ff */
[----:B--2---:R-:W-:-:S04]  /*0080*/  SHF.R.S32.HI R3, RZ, 0x17, R5 ;  /* 0x00000017ff037819 */ /* 0x004fc80000011405 */
[----:B------:R-:W-:Y:S02]  /*0090*/  LOP3.LUT R0, R0, 0xfe, RZ, 0xc0, !PT ;  /* 0x000000fe00007812 */ /* 0x000fe400078ec0ff */
[----:B------:R-:W-:-:S03]  /*00a0*/  SGXT R3, R3, 0x1 ;  /* 0x000000010303781a */ /* 0x000fc60000000200 */
[----:B------:R-:W-:-:S05]  /*00b0*/  IMAD R0, R5, 0x100, R0 ;  /* 0x0000010005007824 */ /* 0x000fca00078e0200 */
[CC--:B------:R-:W-:Y:S02]  /*00c0*/  LEA.HI R4, R3.reuse, R0.reuse, RZ, 0x7 ;  /* 0x0000000003047211 */ /* 0x0c0fe400078f38ff */
[----:B------:R-:W-:Y:S02]  /*00d0*/  LEA.HI R3, R3, R0, RZ, 0x8 ;  /* 0x0000000003037211 */ /* 0x000fe400078f40ff */
[----:B------:R-:W-:Y:S02]  /*00e0*/  SHF.R.S32.HI R7, RZ, 0x7, R4 ;  /* 0x00000007ff077819 */ /* 0x000fe40000011404 */
[----:B------:R-:W-:Y:S02]  /*00f0*/  SHF.R.S32.HI R6, RZ, 0x8, R3 ;  /* 0x00000008ff067819 */ /* 0x000fe40000011403 */
[----:B------:R-:W-:Y:S02]  /*0100*/  LEA.HI R5, R4, R7, RZ, 0x1 ;  /* 0x0000000704057211 */ /* 0x000fe400078f08ff */
[----:B------:R-:W-:-:S02]  /*0110*/  LEA.HI R9, R3, R6, RZ, 0x1 ;  /* 0x0000000603097211 */ /* 0x000fc400078f08ff */
[----:B------:R-:W-:Y:S01]  /*0120*/  LOP3.LUT R8, R5, 0xfffffffe, RZ, 0xc0, !PT ;  /* 0xfffffffe05087812 */ /* 0x000fe200078ec0ff */
[----:B------:R-:W1:Y:S01]  /*0130*/  LDC.64 R2, c[0x0][0x210] ;  /* 0x00008400ff027b82 */ /* 0x000e620000000a00 */
[----:B------:R-:W-:Y:S02]  /*0140*/  LOP3.LUT R9, R9, 0xfffffffe, RZ, 0xc0, !PT ;  /* 0xfffffffe09097812 */ /* 0x000fe400078ec0ff */
[----:B------:R-:W-:Y:S01]  /*0150*/  LOP3.LUT R5, R4, 0xffffff80, RZ, 0xc0, !PT ;  /* 0xffffff8004057812 */ /* 0x000fe200078ec0ff */
[----:B------:R-:W-:Y:S02]  /*0160*/  IMAD.IADD R4, R7, 0x1, -R8 ;  /* 0x0000000107047824 */ /* 0x000fe400078e0a08 */
[----:B------:R-:W-:Y:S01]  /*0170*/  IMAD.IADD R11, R6, 0x1, -R9 ;  /* 0x00000001060b7824 */ /* 0x000fe200078e0a09 */
[----:B------:R-:W-:Y:S01]  /*0180*/  CS2R R8, SRZ ;  /* 0x0000000000087805 */ /* 0x000fe2000001ff00 */
[----:B------:R-:W-:Y:S01]  /*0190*/  IMAD.IADD R5, R0, 0x1, -R5 ;  /* 0x0000000100057824 */ /* 0x000fe200078e0a05 */
[----:B------:R-:W-:-:S02]  /*01a0*/  ISETP.GT.AND P1, PT, R4, RZ, PT ;  /* 0x000000ff0400720c */ /* 0x000fc40003f24270 */
[C---:B------:R-:W-:Y:S01]  /*01b0*/  ISETP.GT.AND P0, PT, R11.reuse, RZ, PT ;  /* 0x000000ff0b00720c */ /* 0x040fe20003f04270 */
[----:B------:R-:W-:Y:S01]  /*01c0*/  IMAD R5, R6, 0x400, R5 ;  /* 0x0000040006057824 */ /* 0x000fe200078e0205 */
[----:B------:R-:W-:Y:S02]  /*01d0*/  ISETP.GT.AND P2, PT, R11, RZ, P1 ;  /* 0x000000ff0b00720c */ /* 0x000fe40000f44270 */
[----:B------:R-:W-:Y:S02]  /*01e0*/  CS2R R6, SRZ ;  /* 0x0000000000067805 */ /* 0x000fe4000001ff00 */
[C---:B------:R-:W-:Y:S01]  /*01f0*/  ISETP.GT.AND P0, PT, R4.reuse, -0x1, P0 ;  /* 0xffffffff0400780c */ /* 0x040fe20000704270 */
[----:B------:R-:W-:Y:S01]  /*0200*/  IMAD R5, R4, 0x100, R5 ;  /* 0x0000010004057824 */ /* 0x000fe200078e0205 */
[C---:B------:R-:W-:Y:S02]  /*0210*/  ISETP.LT.AND P2, PT, R0.reuse, 0x800, P2 ;  /* 0x000008000000780c */ /* 0x040fe40001741270 */
[----:B------:R-:W-:Y:S01]  /*0220*/  ISETP.LT.AND P0, PT, R0, 0x800, P0 ;  /* 0x000008000000780c */ /* 0x000fe20000701270 */
[----:B------:R-:W-:-:S02]  /*0230*/  VIADD R17, R5, 0xfffffd80 ;  /* 0xfffffd8005117836 */ /* 0x000fc40000000000 */
[----:B------:R-:W-:Y:S02]  /*0240*/  VIADD R19, R5, 0xfffffe00 ;  /* 0xfffffe0005137836 */ /* 0x000fe40000000000 */
[----:B-1----:R-:W-:-:S04]  /*0250*/  IMAD.WIDE R16, R17, 0x4, R2 ;  /* 0x0000000411107825 */ /* 0x002fc800078e0202 */
[--C-:B------:R-:W-:Y:S02]  /*0260*/  IMAD.WIDE R18, R19, 0x4, R2.reuse ;  /* 0x0000000413127825 */ /* 0x100fe400078e0202 */
[----:B------:R1:W2:Y:S01]  /*0270*/  @P2 LDG.E.64 R6, desc[UR4][R16.64] ;  /* 0x0000000410062981 */ /* 0x0002a2000c1e1b00 */
[----:B------:R-:W-:Y:S01]  /*0280*/  ISETP.GT.AND P6, PT, R11, -0x1, P1 ;  /* 0xffffffff0b00780c */ /* 0x000fe20000fc4270 */
[----:B------:R-:W-:Y:S02]  /*0290*/  VIADD R21, R5, 0xfffffe80 ;  /* 0xfffffe8005157836 */ /* 0x000fe40000000000 */
[----:B------:R2:W3:Y:S01]  /*02a0*/  @P0 LDG.E.64 R8, desc[UR4][R18.64] ;  /* 0x0000000412080981 */ /* 0x0004e2000c1e1b00 */
[----:B------:R-:W-:Y:S01]  /*02b0*/  ISETP.LT.AND P6, PT, R0, 0x800, P6 ;  /* 0x000008000000780c */ /* 0x000fe200037c1270 */
[----:B------:R-:W-:-:S04]  /*02c0*/  IMAD.WIDE R20, R21, 0x4, R2 ;  /* 0x0000000415147825 */ /* 0x000fc800078e0202 */
[----:B------:R-:W-:Y:S01]  /*02d0*/  VIADD R23, R5, 0xffffff80 ;  /* 0xffffff8005177836 */ /* 0x000fe20000000000 */
[----:B------:R-:W4:Y:S03]  /*02e0*/  @P0 LDG.E.64 R12, desc[UR4][R20.64] ;  /* 0x00000004140c0981 */ /* 0x000f26000c1e1b00 */
[----:B-1----:R-:W-:-:S05]  /*02f0*/  IMAD.WIDE R16, R23, 0x4, R2 ;  /* 0x0000000417107825 */ /* 0x002fca00078e0202 */
[----:B------:R-:W5:Y:S01]  /*0300*/  @P6 LDG.E.64 R14, desc[UR4][R16.64] ;  /* 0x00000004100e6981 */ /* 0x000f62000c1e1b00 */
[----:B------:R-:W-:Y:S02]  /*0310*/  LOP3.LUT R4, R11, R4, RZ, 0xfc, !PT ;  /* 0x000000040b047212 */ /* 0x000fe400078efcff */
[----:B--2---:R-:W-:Y:S02]  /*0320*/  SEL R19, R6, 0xff800000, P2 ;  /* 0xff80000006137807 */ /* 0x004fe40001000000 */
[----:B---3--:R-:W-:Y:S02]  /*0330*/  SEL R8, R8, 0xff800000, P0 ;  /* 0xff80000008087807 */ /* 0x008fe40000000000 */
[----:B------:R-:W-:Y:S02]  /*0340*/  SEL R10, R7, 0xff800000, P2 ;  /* 0xff800000070a7807 */ /* 0x000fe40001000000 */
[----:B------:R-:W-:Y:S02]  /*0350*/  FSETP.GT.AND P4, PT, R8, R19, PT ;  /* 0x000000130800720b */ /* 0x000fe40003f84000 */
[----:B------:R-:W-:-:S04]  /*0360*/  SEL R9, R9, 0xff800000, P0 ;  /* 0xff80000009097807 */ /* 0x000fc80000000000 */
[----:B------:R-:W-:Y:S02]  /*0370*/  FSETP.GT.AND P5, PT, R9, R10, PT ;  /* 0x0000000a0900720b */ /* 0x000fe40003fa4000 */
[----:B------:R-:W-:Y:S02]  /*0380*/  FSETP.NAN.AND P1, PT, R8, R8, PT ;  /* 0x000000080800720b */ /* 0x000fe40003f28000 */
[----:B----4-:R-:W-:Y:S02]  /*0390*/  SEL R6, R13, 0xff800000, P0 ;  /* 0xff8000000d067807 */ /* 0x010fe40000000000 */
[----:B------:R-:W-:Y:S02]  /*03a0*/  SEL R7, R12, 0xff800000, P0 ;  /* 0xff8000000c077807 */ /* 0x000fe40000000000 */
[----:B------:R-:W-:Y:S02]  /*03b0*/  @!P4 SEL R8, R8, R19, P1 ;  /* 0x000000130808c207 */ /* 0x000fe40000800000 */
[----:B------:R-:W-:-:S02]  /*03c0*/  FSETP.NAN.AND P1, PT, R6, R6, PT ;  /* 0x000000060600720b */ /* 0x000fc40003f28000 */
[----:B------:R-:W-:Y:S02]  /*03d0*/  FSETP.NAN.AND P0, PT, R9, R9, PT ;  /* 0x000000090900720b */ /* 0x000fe40003f08000 */
[----:B------:R-:W-:Y:S02]  /*03e0*/  FSETP.NAN.AND P3, PT, R7, R7, PT ;  /* 0x000000070700720b */ /* 0x000fe40003f68000 */
[----:B-----5:R-:W-:Y:S02]  /*03f0*/  SEL R15, R15, 0xff800000, P6 ;  /* 0xff8000000f0f7807 */ /* 0x020fe40003000000 */
[----:B------:R-:W-:Y:S02]  /*0400*/  @!P5 SEL R9, R9, R10, P0 ;  /* 0x0000000a0909d207 */ /* 0x000fe40000000000 */
[----:B------:R-:W-:Y:S02]  /*0410*/  P2R R12, PR, RZ, 0x10 ;  /* 0x00000010ff0c7803 */ /* 0x000fe40000000000 */
[----:B------:R-:W-:-:S02]  /*0420*/  FSETP.NAN.AND P0, PT, R15, R15, PT ;  /* 0x0000000f0f00720b */ /* 0x000fc40003f08000 */
[----:B------:R-:W-:Y:S02]  /*0430*/  FSETP.GEU.AND P4, PT, R9, R6, PT ;  /* 0x000000060900720b */ /* 0x000fe40003f8e000 */
[----:B------:R-:W-:Y:S02]  /*0440*/  FSETP.GEU.AND P2, PT, R8, R7, PT ;  /* 0x000000070800720b */ /* 0x000fe40003f4e000 */
[----:B------:R-:W-:Y:S02]  /*0450*/  @!P1 SEL R6, R6, R9, !P4 ;  /* 0x0000000906069207 */ /* 0x000fe40006000000 */
[----:B------:R-:W-:Y:S02]  /*0460*/  @!P3 SEL R7, R7, R8, !P2 ;  /* 0x000000080707b207 */ /* 0x000fe40005000000 */
[----:B------:R-:W-:Y:S02]  /*0470*/  FSETP.GEU.AND P3, PT, R6, R15, PT ;  /* 0x0000000f0600720b */ /* 0x000fe40003f6e000 */
[----:B------:R-:W-:-:S02]  /*0480*/  SEL R10, R14, 0xff800000, P6 ;  /* 0xff8000000e0a7807 */ /* 0x000fc40003000000 */
[----:B------:R-:W-:Y:S02]  /*0490*/  @!P0 SEL R15, R15, R6, !P3 ;  /* 0x000000060f0f8207 */ /* 0x000fe40005800000 */
[-C--:B------:R-:W-:Y:S02]  /*04a0*/  FSETP.NAN.AND P0, PT, R10, R10.reuse, PT ;  /* 0x0000000a0a00720b */ /* 0x080fe40003f08000 */
[----:B------:R-:W-:Y:S02]  /*04b0*/  FSETP.GEU.AND P1, PT, R7, R10, PT ;  /* 0x0000000a0700720b */ /* 0x000fe40003f2e000 */
[----:B------:R-:W-:-:S09]  /*04c0*/  P2R R18, PR, RZ, 0x8 ;  /* 0x00000008ff127803 */ /* 0x000fd20000000000 */
[----:B------:R-:W-:Y:S02]  /*04d0*/  @!P0 SEL R10, R10, R7, !P1 ;  /* 0x000000070a0a8207 */ /* 0x000fe40004800000 */
[----:B------:R-:W-:-:S04]  /*04e0*/  ISETP.GE.AND P0, PT, R0, 0x800, PT ;  /* 0x000008000000780c */ /* 0x000fc80003f06270 */
[----:B------:R-:W-:Y:S02]  /*04f0*/  ISETP.GT.AND P3, PT, R4, -0x1, !P0 ;  /* 0xffffffff0400780c */ /* 0x000fe40004764270 */
[----:B------:R-:W-:Y:S01]  /*0500*/  CS2R R6, SRZ ;  /* 0x0000000000067805 */ /* 0x000fe2000001ff00 */
[----:B------:R-:W-:-:S10]  /*0510*/  IMAD.WIDE R8, R5, 0x4, R2 ;  /* 0x0000000405087825 */ /* 0x000fd400078e0202 */
[----:B------:R-:W2:Y:S01]  /*0520*/  @P3 LDG.E.64 R6, desc[UR4][R8.64] ;  /* 0x0000000408063981 */ /* 0x000ea2000c1e1b00 */
[----:B------:R-:W-:Y:S02]  /*0530*/  P2R R19, PR, RZ, 0x2 ;  /* 0x00000002ff137803 */ /* 0x000fe40000000000 */
[----:B------:R-:W-:Y:S02]  /*0540*/  P2R R13, PR, RZ, 0x10 ;  /* 0x00000010ff0d7803 */ /* 0x000fe40000000000 */
[----:B------:R-:W-:Y:S02]  /*0550*/  P2R R14, PR, RZ, 0x1 ;  /* 0x00000001ff0e7803 */ /* 0x000fe40000000000 */
[----:B--2---:R-:W-:-:S04]  /*0560*/  SEL R11, R6, 0xff800000, P3 ;  /* 0xff800000060b7807 */ /* 0x004fc80001800000 */
[-C--:B------:R-:W-:Y:S02]  /*0570*/  FSETP.NAN.AND P1, PT, R11, R11.reuse, PT ;  /* 0x0000000b0b00720b */ /* 0x080fe40003f28000 */
[----:B------:R-:W-:Y:S02]  /*0580*/  FSETP.GEU.AND P4, PT, R10, R11, PT ;  /* 0x0000000b0a00720b */ /* 0x000fe40003f8e000 */
[----:B------:R-:W-:-:S09]  /*0590*/  SEL R4, R7, 0xff800000, P3 ;  /* 0xff80000007047807 */ /* 0x000fd20001800000 */
[----:B------:R-:W-:Y:S02]  /*05a0*/  @!P1 SEL R11, R11, R10, !P4 ;  /* 0x0000000a0b0b9207 */ /* 0x000fe40006000000 */
[-C--:B------:R-:W-:Y:S02]  /*05b0*/  FSETP.NAN.AND P1, PT, R4, R4.reuse, PT ;  /* 0x000000040400720b */ /* 0x080fe40003f28000 */
[----:B------:R-:W-:Y:S02]  /*05c0*/  FSETP.GEU.AND P0, PT, R15, R4, PT ;  /* 0x000000040f00720b */ /* 0x000fe40003f0e000 */
[----:B------:R-:W-:-:S09]  /*05d0*/  CS2R R6, SRZ ;  /* 0x0000000000067805 */ /* 0x000fd2000001ff00 */
[----:B------:R-:W-:Y:S01]  /*05e0*/  @!P1 SEL R4, R4, R15, !P0 ;  /* 0x0000000f04049207 */ /* 0x000fe20004000000 */
[----:B------:R-:W-:-:S04]  /*05f0*/  VIADD R15, R5, 0x80 ;  /* 0x00000080050f7836 */ /* 0x000fc80000000000 */
[----:B------:R-:W-:-:S05]  /*0600*/  IMAD.WIDE R8, R15, 0x4, R2 ;  /* 0x000000040f087825 */ /* 0x000fca00078e0202 */
[----:B------:R-:W2:Y:S01]  /*0610*/  @P3 LDG.E.64 R6, desc[UR4][R8.64] ;  /* 0x0000000408063981 */ /* 0x000ea2000c1e1b00 */
[----:B------:R-:W-:Y:S02]  /*0620*/  P2R R16, PR, RZ, 0x10 ;  /* 0x00000010ff107803 */ /* 0x000fe40000000000 */
[----:B------:R-:W-:Y:S02]  /*0630*/  P2R R17, PR, RZ, 0x1 ;  /* 0x00000001ff117803 */ /* 0x000fe40000000000 */
[----:B--2---:R-:W-:Y:S02]  /*0640*/  SEL R15, R7, 0xff800000, P3 ;  /* 0xff800000070f7807 */ /* 0x004fe40001800000 */
[----:B------:R-:W-:Y:S02]  /*0650*/  SEL R10, R6, 0xff800000, P3 ;  /* 0xff800000060a7807 */ /* 0x000fe40001800000 */
[----:B------:R-:W-:Y:S02]  /*0660*/  FSETP.NAN.AND P1, PT, R15, R15, PT ;  /* 0x0000000f0f00720b */ /* 0x000fe40003f28000 */
[----:B------:R-:W-:-:S02]  /*0670*/  FSETP.NAN.AND P4, PT, R10, R10, PT ;  /* 0x0000000a0a00720b */ /* 0x000fc40003f88000 */
[----:B------:R-:W-:-:S09]  /*0680*/  FSETP.GEU.AND P0, PT, R4, R15, PT ;  /* 0x0000000f0400720b */ /* 0x000fd20003f0e000 */
[----:B------:R-:W-:Y:S02]  /*0690*/  @!P1 SEL R15, R15, R4, !P0 ;  /* 0x000000040f0f9207 */ /* 0x000fe40004000000 */
[----:B------:R-:W-:-:S04]  /*06a0*/  FSETP.GEU.AND P1, PT, R11, R10, PT ;  /* 0x0000000a0b00720b */ /* 0x000fc80003f2e000 */
[----:B------:R-:W-:Y:S01]  /*06b0*/  @!P4 SEL R10, R10, R11, !P1 ;  /* 0x0000000b0a0ac207 */ /* 0x000fe20004800000 */
[----:B------:R-:W-:Y:S01]  /*06c0*/  VIADD R11, R5, 0x180 ;  /* 0x00000180050b7836 */ /* 0x000fe20000000000 */
[----:B------:R-:W-:-:S03]  /*06d0*/  CS2R R6, SRZ ;  /* 0x0000000000067805 */ /* 0x000fc6000001ff00 */
[----:B------:R-:W-:-:S05]  /*06e0*/  IMAD.WIDE R8, R11, 0x4, R2 ;  /* 0x000000040b087825 */ /* 0x000fca00078e0202 */
[----:B------:R-:W2:Y:S01]  /*06f0*/  @P6 LDG.E.64 R6, desc[UR4][R8.64] ;  /* 0x0000000408066981 */ /* 0x000ea2000c1e1b00 */
[----:B------:R-:W-:Y:S02]  /*0700*/  P2R R20, PR, RZ, 0x1 ;  /* 0x00000001ff147803 */ /* 0x000fe40000000000 */
[----:B------:R-:W-:-:S04]  /*0710*/  ISETP.NE.AND P0, PT, R19, RZ, PT ;  /* 0x000000ff1300720c */ /* 0x000fc80003f05270 */
[----:B------:R-:W-:Y:S02]  /*0720*/  P2R R19, PR, RZ, 0x1 ;  /* 0x00000001ff137803 */ /* 0x000fe40000000000 */
[----:B------:R-:W-:Y:S01]  /*0730*/  ISETP.NE.AND P0, PT, R18, RZ, PT ;  /* 0x000000ff1200720c */ /* 0x000fe20003f05270 */
[----:B------:R-:W-:Y:S01]  /*0740*/  VIADD R11, R5, 0x200 ;  /* 0x00000200050b7836 */ /* 0x000fe20000000000 */
[----:B--2---:R-:W-:-:S04]  /*0750*/  SEL R4, R6, 0xff800000, P6 ;  /* 0xff80000006047807 */ /* 0x004fc80003000000 */
[-C--:B------:R-:W-:Y:S02]  /*0760*/  FSETP.NAN.AND P4, PT, R4, R4.reuse, PT ;  /* 0x000000040400720b */ /* 0x080fe40003f88000 */
[----:B------:R-:W-:Y:S02]  /*0770*/  SEL R18, R7, 0xff800000, P6 ;  /* 0xff80000007127807 */ /* 0x000fe40003000000 */
[----:B------:R-:W-:Y:S02]  /*0780*/  FSETP.GEU.AND P6, PT, R10, R4, PT ;  /* 0x000000040a00720b */ /* 0x000fe40003fce000 */
[----:B------:R-:W-:Y:S02]  /*0790*/  SEL R6, RZ, 0x1, !P5 ;  /* 0x00000001ff067807 */ /* 0x000fe40006800000 */
[----:B------:R-:W-:-:S05]  /*07a0*/  FSETP.NAN.AND P5, PT, R18, R18, PT ;  /* 0x000000121200720b */ /* 0x000fca0003fa8000 */
[----:B------:R-:W-:Y:S02]  /*07b0*/  @!P4 SEL R4, R4, R10, !P6 ;  /* 0x0000000a0404c207 */ /* 0x000fe40007000000 */
[----:B------:R-:W-:-:S04]  /*07c0*/  ISETP.NE.AND P4, PT, R12, RZ, PT ;  /* 0x000000ff0c00720c */ /* 0x000fc80003f85270 */
[----:B------:R-:W-:Y:S02]  /*07d0*/  SEL R7, RZ, 0x1, !P4 ;  /* 0x00000001ff077807 */ /* 0x000fe40006000000 */
[----:B------:R-:W-:-:S04]  /*07e0*/  FSETP.GEU.AND P4, PT, R15, R18, PT ;  /* 0x000000120f00720b */ /* 0x000fc80003f8e000 */
[----:B------:R-:W-:Y:S02]  /*07f0*/  @!P5 SEL R18, R18, R15, !P4 ;  /* 0x0000000f1212d207 */ /* 0x000fe40006000000 */
[----:B------:R-:W-:Y:S02]  /*0800*/  ISETP.NE.AND P5, PT, R13, RZ, PT ;  /* 0x000000ff0d00720c */ /* 0x000fe40003fa5270 */
[----:B------:R-:W-:Y:S02]  /*0810*/  SEL R9, R7, 0x2, P2 ;  /* 0x0000000207097807 */ /* 0x000fe40001000000 */
[----:B------:R-:W-:Y:S02]  /*0820*/  SEL R12, R6, 0x2, P5 ;  /* 0x00000002060c7807 */ /* 0x000fe40002800000 */
[----:B------:R-:W-:Y:S01]  /*0830*/  CS2R R6, SRZ ;  /* 0x0000000000067805 */ /* 0x000fe2000001ff00 */
[----:B------:R-:W-:-:S05]  /*0840*/  IMAD.WIDE R10, R11, 0x4, R2 ;  /* 0x000000040b0a7825 */ /* 0x000fca00078e0202 */
[----:B------:R-:W2:Y:S01]  /*0850*/  @P3 LDG.E.64 R6, desc[UR4][R10.64] ;  /* 0x000000040a063981 */ /* 0x000ea2000c1e1b00 */
[----:B------:R-:W-:Y:S01]  /*0860*/  VIADD R13, R5, 0x280 ;  /* 0x00000280050d7836 */ /* 0x000fe20000000000 */
[----:B--2---:R-:W-:Y:S02]  /*0870*/  SEL R8, R7, 0xff800000, P3 ;  /* 0xff80000007087807 */ /* 0x004fe40001800000 */
[----:B------:R-:W-:Y:S01]  /*0880*/  SEL R7, R12, 0x3, P0 ;  /* 0x000000030c077807 */ /* 0x000fe20000000000 */
[----:B------:R-:W-:Y:S01]  /*0890*/  IMAD.WIDE R12, R13, 0x4, R2 ;  /* 0x000000040d0c7825 */ /* 0x000fe200078e0202 */
[----:B------:R-:W-:-:S06]  /*08a0*/  CS2R R2, SRZ ;  /* 0x0000000000027805 */ /* 0x000fcc000001ff00 */
[----:B------:R-:W2:Y:S01]  /*08b0*/  @P3 LDG.E.64 R2, desc[UR4][R12.64] ;  /* 0x000000040c023981 */ /* 0x000ea2000c1e1b00 */
[-C--:B------:R-:W-:Y:S02]  /*08c0*/  FSETP.NAN.AND P2, PT, R8, R8.reuse, PT ;  /* 0x000000080800720b */ /* 0x080fe40003f48000 */
[----:B------:R-:W-:Y:S02]  /*08d0*/  FSETP.GEU.AND P5, PT, R18, R8, PT ;  /* 0x000000081200720b */ /* 0x000fe40003fae000 */
[----:B------:R-:W-:Y:S02]  /*08e0*/  ISETP.NE.AND P0, PT, R19, RZ, PT ;  /* 0x000000ff1300720c */ /* 0x000fe40003f05270 */
[----:B------:R-:W-:Y:S02]  /*08f0*/  SEL R5, R6, 0xff800000, P3 ;  /* 0xff80000006057807 */ /* 0x000fe40001800000 */
[----:B------:R-:W-:-:S05]  /*0900*/  SEL R9, R9, 0x3, P0 ;  /* 0x0000000309097807 */ /* 0x000fca0000000000 */
[----:B------:R-:W-:Y:S02]  /*0910*/  @!P2 SEL R8, R8, R18, !P5 ;  /* 0x000000120808a207 */ /* 0x000fe40006800000 */
[----:B------:R-:W-:-:S04]  /*0920*/  ISETP.NE.AND P2, PT, R17, RZ, PT ;  /* 0x000000ff1100720c */ /* 0x000fc80003f45270 */
[----:B------:R-:W-:Y:S02]  /*0930*/  SEL R10, R7, 0x4, P2 ;  /* 0x00000004070a7807 */ /* 0x000fe40001000000 */
[----:B------:R-:W1:Y:S01]  /*0940*/  LDC.64 R6, c[0x0][0x218] ;  /* 0x00008600ff067b82 */ /* 0x000e620000000a00 */
[----:B------:R-:W-:Y:S02]  /*0950*/  FSETP.NAN.AND P2, PT, R5, R5, PT ;  /* 0x000000050500720b */ /* 0x000fe40003f48000 */
[----:B------:R-:W-:-:S04]  /*0960*/  ISETP.NE.AND P0, PT, R20, RZ, PT ;  /* 0x000000ff1400720c */ /* 0x000fc80003f05270 */
[----:B------:R-:W-:Y:S02]  /*0970*/  SEL R10, R10, 0x5, P0 ;  /* 0x000000050a0a7807 */ /* 0x000fe40000000000 */
[----:B------:R-:W-:Y:S02]  /*0980*/  ISETP.NE.AND P0, PT, R14, RZ, PT ;  /* 0x000000ff0e00720c */ /* 0x000fe40003f05270 */
[----:B------:R-:W-:-:S04]  /*0990*/  SEL R10, R10, 0x6, P4 ;  /* 0x000000060a0a7807 */ /* 0x000fc80002000000 */
[----:B------:R-:W-:Y:S01]  /*09a0*/  SEL R10, R10, 0x7, P5 ;  /* 0x000000070a0a7807 */ /* 0x000fe20002800000 */
[----:B-1----:R-:W-:Y:S01]  /*09b0*/  IMAD.WIDE R6, R0, 0x4, R6 ;  /* 0x0000000400067825 */ /* 0x002fe200078e0206 */
[----:B--2---:R-:W-:Y:S02]  /*09c0*/  SEL R2, R2, 0xff800000, P3 ;  /* 0xff80000002027807 */ /* 0x004fe40001800000 */
[----:B------:R-:W-:Y:S02]  /*09d0*/  SEL R3, R3, 0xff800000, P3 ;  /* 0xff80000003037807 */ /* 0x000fe40001800000 */
[----:B------:R-:W-:-:S04]  /*09e0*/  ISETP.NE.AND P3, PT, R16, RZ, PT ;  /* 0x000000ff1000720c */ /* 0x000fc80003f65270 */
[----:B------:R-:W-:-:S04]  /*09f0*/  SEL R9, R9, 0x4, P3 ;  /* 0x0000000409097807 */ /* 0x000fc80001800000 */
[----:B------:R-:W-:Y:S02]  /*0a00*/  SEL R9, R9, 0x5, P1 ;  /* 0x0000000509097807 */ /* 0x000fe40000800000 */
[----:B------:R-:W-:Y:S02]  /*0a10*/  FSETP.NAN.AND P1, PT, R3, R3, PT ;  /* 0x000000030300720b */ /* 0x000fe40003f28000 */
[----:B------:R-:W-:Y:S02]  /*0a20*/  SEL R9, R9, 0x6, P6 ;  /* 0x0000000609097807 */ /* 0x000fe40003000000 */
[----:B------:R-:W-:Y:S02]  /*0a30*/  FSETP.NAN.AND P3, PT, R2, R2, PT ;  /* 0x000000020200720b */ /* 0x000fe40003f68000 */
[----:B------:R-:W-:-:S04]  /*0a40*/  FSETP.GEU.AND P6, PT, R4, R5, PT ;  /* 0x000000050400720b */ /* 0x000fc80003fce000 */
[----:B------:R-:W-:Y:S02]  /*0a50*/  @!P2 SEL R5, R5, R4, !P6 ;  /* 0x000000040505a207 */ /* 0x000fe40007000000 */
[----:B------:R-:W-:Y:S02]  /*0a60*/  FSETP.GEU.AND P2, PT, R8, R3, PT ;  /* 0x000000030800720b */ /* 0x000fe40003f4e000 */
[----:B------:R-:W-:Y:S02]  /*0a70*/  FSETP.GEU.AND P4, PT, R5, R2, PT ;  /* 0x000000020500720b */ /* 0x000fe40003f8e000 */
[----:B------:R-:W-:Y:S02]  /*0a80*/  SEL R9, R9, 0x7, P6 ;  /* 0x0000000709097807 */ /* 0x000fe40003000000 */
[----:B------:R-:W-:Y:S02]  /*0a90*/  @!P1 SEL R3, R3, R8, !P2 ;  /* 0x0000000803039207 */ /* 0x000fe40005000000 */
[----:B------:R-:W-:-:S02]  /*0aa0*/  SEL R8, R9, 0x8, P4 ;  /* 0x0000000809087807 */ /* 0x000fc40002000000 */
[----:B------:R-:W-:Y:S02]  /*0ab0*/  @!P3 SEL R2, R2, R5, !P4 ;  /* 0x000000050202b207 */ /* 0x000fe40006000000 */
[----:B------:R-:W-:Y:S02]  /*0ac0*/  IADD3 R4, P1, R0, UR6, RZ ;  /* 0x0000000600047c10 */ /* 0x000fe4000ff3e0ff */
[----:B------:R-:W-:Y:S02]  /*0ad0*/  SEL R9, R10, 0x8, P2 ;  /* 0x000000080a097807 */ /* 0x000fe40001000000 */
[----:B------:R-:W-:Y:S01]  /*0ae0*/  LOP3.LUT R8, R8, 0xff, RZ, 0xc0, !PT ;  /* 0x000000ff08087812 */ /* 0x000fe200078ec0ff */
[----:B------:R1:W-:Y:S01]  /*0af0*/  @!P0 STG.E.64 desc[UR4][R6.64], R2 ;  /* 0x0000000206008986 */ /* 0x0003e2000c101b04 */
[----:B------:R-:W-:-:S03]  /*0b00*/  LEA.HI.X.SX32 R5, R0, UR7, 0x1, P1 ;  /* 0x0000000700057c11 */ /* 0x000fc600088f0eff */
[----:B------:R-:W-:Y:S01]  /*0b10*/  IMAD R9, R9, 0x100, R8 ;  /* 0x0000010009097824 */ /* 0x000fe200078e0208 */
[----:B------:R-:W-:Y:S06]  /*0b20*/  @P0 EXIT ;  /* 0x000000000000094d */ /* 0x000fec0003800000 */
[----:B------:R-:W-:Y:S01]  /*0b30*/  STG.E.U16 desc[UR4][R4.64], R9 ;  /* 0x0000000904007986 */ /* 0x000fe2000c101504 */
[----:B------:R-:W-:Y:S05]  /*0b40*/  EXIT ;  /* 0x000000000000794d */ /* 0x000fea0003800000 */
.L_x_0:
[----:B------:R-:W-:-:S00]  /*0b50*/  BRA `(.L_x_0) ;  /* 0xfffffffc00fc7947 */ /* 0x000fc0000383ffff */
[----:B------:R-:W-:-:S00]  /*0b60*/  NOP ;  /* 0x0000000000007918 */ /* 0x000fc00000000000 */
        /* <DEDUP_REMOVED lines=9> */
.L_x_1:


//--------------------- .nv.constant0.triton_poi_fused_max_pool2d_with_indices_10 --------------------------
	.section	.nv.constant0.triton_poi_fused_max_pool2d_with_indices_10,"a",@progbits
	.sectionflags	@""
	.align	4
.nv.constant0.triton_poi_fused_max_pool2d_with_indices_10:
	.zero		556
